//
// Generated by NVIDIA NVVM Compiler
//
// Compiler Build ID: CL-36424714
// Cuda compilation tools, release 13.0, V13.0.88
// Based on NVVM 20.0.0
//

.version 9.0
.target sm_100
.address_size 64

	// .globl	_Z7rowscanPhPiS0_i
// _ZZ7rowscanPhPiS0_iE4temp has been demoted
// _ZZ7colscanPiS_iE5temp1 has been demoted

.visible .entry _Z7rowscanPhPiS0_i(
	.param .u64 .ptr .align 1 _Z7rowscanPhPiS0_i_param_0,
	.param .u64 .ptr .align 1 _Z7rowscanPhPiS0_i_param_1,
	.param .u64 .ptr .align 1 _Z7rowscanPhPiS0_i_param_2,
	.param .u32 _Z7rowscanPhPiS0_i_param_3
)
{
	.reg .pred 	%p<10>;
	.reg .b32 	%r<78>;
	.reg .b64 	%rd<12>;
	// demoted variable
	.shared .align 4 .b8 _ZZ7rowscanPhPiS0_iE4temp[8200];
	ld.param.u64 	%rd1, [_Z7rowscanPhPiS0_i_param_0];
	ld.param.u64 	%rd2, [_Z7rowscanPhPiS0_i_param_1];
	ld.param.u64 	%rd3, [_Z7rowscanPhPiS0_i_param_2];
	ld.param.u32 	%r20, [_Z7rowscanPhPiS0_i_param_3];
	mov.u32 	%r1, %tid.x;
	mov.u32 	%r22, %ctaid.x;
	mad.lo.s32 	%r2, %r20, %r22, %r1;
	mov.u32 	%r3, %ntid.x;
	setp.ge.s32 	%p1, %r1, %r20;
	mov.b32 	%r72, 0;
	@%p1 bra 	$L__BB0_2;
	cvta.to.global.u64 	%rd4, %rd1;
	cvt.s64.s32 	%rd5, %r2;
	add.s64 	%rd6, %rd4, %rd5;
	ld.global.u8 	%r72, [%rd6];
$L__BB0_2:
	shl.b32 	%r24, %r1, 2;
	mov.u32 	%r25, _ZZ7rowscanPhPiS0_iE4temp;
	add.s32 	%r6, %r25, %r24;
	st.volatile.shared.u32 	[%r6], %r72;
	ld.volatile.shared.u32 	%r26, [%r6];
	ld.volatile.shared.u32 	%r27, [%r6];
	mul.lo.s32 	%r28, %r27, %r26;
	shl.b32 	%r7, %r3, 2;
	add.s32 	%r8, %r6, %r7;
	st.volatile.shared.u32 	[%r8+4], %r28;
	setp.lt.u32 	%p2, %r3, 2;
	mov.b32 	%r75, 1;
	@%p2 bra 	$L__BB0_7;
	shl.b32 	%r30, %r1, 1;
	or.b32  	%r9, %r30, 1;
	mov.b32 	%r75, 1;
	mov.u32 	%r73, %r3;
$L__BB0_4:
	shr.u32 	%r12, %r73, 1;
	bar.sync 	0;
	setp.ge.u32 	%p3, %r1, %r12;
	@%p3 bra 	$L__BB0_6;
	mul.lo.s32 	%r31, %r75, %r9;
	shl.b32 	%r32, %r31, 2;
	add.s32 	%r34, %r25, %r32;
	ld.volatile.shared.u32 	%r35, [%r34+-4];
	shl.b32 	%r36, %r75, 2;
	add.s32 	%r37, %r34, %r36;
	ld.volatile.shared.u32 	%r38, [%r37+-4];
	add.s32 	%r39, %r38, %r35;
	st.volatile.shared.u32 	[%r37+-4], %r39;
	add.s32 	%r40, %r34, %r7;
	ld.volatile.shared.u32 	%r41, [%r40];
	add.s32 	%r42, %r40, %r36;
	ld.volatile.shared.u32 	%r43, [%r42];
	add.s32 	%r44, %r43, %r41;
	st.volatile.shared.u32 	[%r42], %r44;
$L__BB0_6:
	shl.b32 	%r75, %r75, 1;
	setp.gt.u32 	%p4, %r73, 3;
	mov.u32 	%r73, %r12;
	@%p4 bra 	$L__BB0_4;
$L__BB0_7:
	setp.ne.s32 	%p5, %r1, 0;
	@%p5 bra 	$L__BB0_9;
	add.s32 	%r47, %r25, %r7;
	ld.volatile.shared.u32 	%r48, [%r47+-4];
	st.volatile.shared.u32 	[%r47], %r48;
	mov.b32 	%r49, 0;
	st.volatile.shared.u32 	[%r47+-4], %r49;
	add.s32 	%r50, %r47, %r7;
	ld.volatile.shared.u32 	%r51, [%r50];
	st.volatile.shared.u32 	[%r50+4], %r51;
	st.volatile.shared.u32 	[%r50], %r49;
$L__BB0_9:
	setp.lt.u32 	%p6, %r3, 2;
	@%p6 bra 	$L__BB0_14;
	shl.b32 	%r53, %r1, 1;
	or.b32  	%r15, %r53, 1;
	mov.b32 	%r76, 1;
$L__BB0_11:
	shr.s32 	%r75, %r75, 1;
	bar.sync 	0;
	setp.ge.u32 	%p7, %r1, %r76;
	@%p7 bra 	$L__BB0_13;
	mul.lo.s32 	%r54, %r75, %r15;
	shl.b32 	%r55, %r54, 2;
	add.s32 	%r57, %r25, %r55;
	ld.volatile.shared.u32 	%r58, [%r57+-4];
	shl.b32 	%r59, %r75, 2;
	add.s32 	%r60, %r57, %r59;
	ld.volatile.shared.u32 	%r61, [%r60+-4];
	st.volatile.shared.u32 	[%r57+-4], %r61;
	ld.volatile.shared.u32 	%r62, [%r60+-4];
	add.s32 	%r63, %r62, %r58;
	st.volatile.shared.u32 	[%r60+-4], %r63;
	add.s32 	%r64, %r57, %r7;
	ld.volatile.shared.u32 	%r65, [%r64];
	add.s32 	%r66, %r64, %r59;
	ld.volatile.shared.u32 	%r67, [%r66];
	st.volatile.shared.u32 	[%r64], %r67;
	ld.volatile.shared.u32 	%r68, [%r66];
	add.s32 	%r69, %r68, %r65;
	st.volatile.shared.u32 	[%r66], %r69;
$L__BB0_13:
	shl.b32 	%r76, %r76, 1;
	setp.lt.u32 	%p8, %r76, %r3;
	@%p8 bra 	$L__BB0_11;
$L__BB0_14:
	setp.ge.s32 	%p9, %r1, %r20;
	bar.sync 	0;
	@%p9 bra 	$L__BB0_16;
	ld.volatile.shared.u32 	%r70, [%r6+4];
	cvta.to.global.u64 	%rd7, %rd2;
	mul.wide.s32 	%rd8, %r2, 4;
	add.s64 	%rd9, %rd7, %rd8;
	st.global.u32 	[%rd9], %r70;
	ld.volatile.shared.u32 	%r71, [%r8+8];
	cvta.to.global.u64 	%rd10, %rd3;
	add.s64 	%rd11, %rd10, %rd8;
	st.global.u32 	[%rd11], %r71;
$L__BB0_16:
	ret;

}
	// .globl	_Z7colscanPiS_i
.visible .entry _Z7colscanPiS_i(
	.param .u64 .ptr .align 1 _Z7colscanPiS_i_param_0,
	.param .u64 .ptr .align 1 _Z7colscanPiS_i_param_1,
	.param .u32 _Z7colscanPiS_i_param_2
)
{
	.reg .pred 	%p<11>;
	.reg .b32 	%r<80>;
	.reg .b64 	%rd<9>;
	// demoted variable
	.shared .align 4 .b8 _ZZ7colscanPiS_iE5temp1[8200];
	ld.param.u64 	%rd4, [_Z7colscanPiS_i_param_0];
	ld.param.u64 	%rd3, [_Z7colscanPiS_i_param_1];
	ld.param.u32 	%r22, [_Z7colscanPiS_i_param_2];
	cvta.to.global.u64 	%rd5, %rd4;
	mov.u32 	%r1, %tid.x;
	mov.u32 	%r24, %nctaid.x;
	mov.u32 	%r25, %ctaid.x;
	mad.lo.s32 	%r2, %r1, %r24, %r25;
	mov.u32 	%r3, %ntid.x;
	setp.ge.s32 	%p1, %r1, %r22;
	mul.wide.s32 	%rd6, %r2, 4;
	add.s64 	%rd1, %rd5, %rd6;
	mov.b32 	%r73, 0;
	@%p1 bra 	$L__BB1_2;
	ld.global.u32 	%r73, [%rd1];
$L__BB1_2:
	setp.ge.s32 	%p2, %r1, %r22;
	shl.b32 	%r27, %r1, 2;
	mov.u32 	%r28, _ZZ7colscanPiS_iE5temp1;
	add.s32 	%r6, %r28, %r27;
	st.volatile.shared.u32 	[%r6], %r73;
	cvta.to.global.u64 	%rd7, %rd3;
	add.s64 	%rd2, %rd7, %rd6;
	mov.b32 	%r74, 0;
	@%p2 bra 	$L__BB1_4;
	ld.global.u32 	%r74, [%rd2];
$L__BB1_4:
	shl.b32 	%r9, %r3, 2;
	add.s32 	%r10, %r6, %r9;
	st.volatile.shared.u32 	[%r10+4], %r74;
	setp.lt.u32 	%p3, %r3, 2;
	mov.b32 	%r77, 1;
	@%p3 bra 	$L__BB1_9;
	shl.b32 	%r31, %r1, 1;
	or.b32  	%r11, %r31, 1;
	mov.b32 	%r77, 1;
	mov.u32 	%r75, %r3;
$L__BB1_6:
	shr.u32 	%r14, %r75, 1;
	bar.sync 	0;
	setp.ge.u32 	%p4, %r1, %r14;
	@%p4 bra 	$L__BB1_8;
	mul.lo.s32 	%r32, %r77, %r11;
	shl.b32 	%r33, %r32, 2;
	add.s32 	%r35, %r28, %r33;
	ld.volatile.shared.u32 	%r36, [%r35+-4];
	shl.b32 	%r37, %r77, 2;
	add.s32 	%r38, %r35, %r37;
	ld.volatile.shared.u32 	%r39, [%r38+-4];
	add.s32 	%r40, %r39, %r36;
	st.volatile.shared.u32 	[%r38+-4], %r40;
	add.s32 	%r41, %r35, %r9;
	ld.volatile.shared.u32 	%r42, [%r41];
	add.s32 	%r43, %r41, %r37;
	ld.volatile.shared.u32 	%r44, [%r43];
	add.s32 	%r45, %r44, %r42;
	st.volatile.shared.u32 	[%r43], %r45;
$L__BB1_8:
	shl.b32 	%r77, %r77, 1;
	setp.gt.u32 	%p5, %r75, 3;
	mov.u32 	%r75, %r14;
	@%p5 bra 	$L__BB1_6;
$L__BB1_9:
	setp.ne.s32 	%p6, %r1, 0;
	@%p6 bra 	$L__BB1_11;
	add.s32 	%r48, %r28, %r9;
	ld.volatile.shared.u32 	%r49, [%r48+-4];
	st.volatile.shared.u32 	[%r48], %r49;
	mov.b32 	%r50, 0;
	st.volatile.shared.u32 	[%r48+-4], %r50;
	add.s32 	%r51, %r48, %r9;
	ld.volatile.shared.u32 	%r52, [%r51];
	st.volatile.shared.u32 	[%r51+4], %r52;
	st.volatile.shared.u32 	[%r51], %r50;
$L__BB1_11:
	setp.lt.u32 	%p7, %r3, 2;
	@%p7 bra 	$L__BB1_16;
	shl.b32 	%r54, %r1, 1;
	or.b32  	%r17, %r54, 1;
	mov.b32 	%r78, 1;
$L__BB1_13:
	shr.s32 	%r77, %r77, 1;
	bar.sync 	0;
	setp.ge.u32 	%p8, %r1, %r78;
	@%p8 bra 	$L__BB1_15;
	mul.lo.s32 	%r55, %r77, %r17;
	shl.b32 	%r56, %r55, 2;
	add.s32 	%r58, %r28, %r56;
	ld.volatile.shared.u32 	%r59, [%r58+-4];
	shl.b32 	%r60, %r77, 2;
	add.s32 	%r61, %r58, %r60;
	ld.volatile.shared.u32 	%r62, [%r61+-4];
	st.volatile.shared.u32 	[%r58+-4], %r62;
	ld.volatile.shared.u32 	%r63, [%r61+-4];
	add.s32 	%r64, %r63, %r59;
	st.volatile.shared.u32 	[%r61+-4], %r64;
	add.s32 	%r65, %r58, %r9;
	ld.volatile.shared.u32 	%r66, [%r65];
	add.s32 	%r67, %r65, %r60;
	ld.volatile.shared.u32 	%r68, [%r67];
	st.volatile.shared.u32 	[%r65], %r68;
	ld.volatile.shared.u32 	%r69, [%r67];
	add.s32 	%r70, %r69, %r66;
	st.volatile.shared.u32 	[%r67], %r70;
$L__BB1_15:
	shl.b32 	%r78, %r78, 1;
	setp.lt.u32 	%p9, %r78, %r3;
	@%p9 bra 	$L__BB1_13;
$L__BB1_16:
	setp.ge.s32 	%p10, %r1, %r22;
	bar.sync 	0;
	@%p10 bra 	$L__BB1_18;
	ld.volatile.shared.u32 	%r71, [%r6+4];
	st.global.u32 	[%rd1], %r71;
	ld.volatile.shared.u32 	%r72, [%r10+8];
	st.global.u32 	[%rd2], %r72;
$L__BB1_18:
	ret;

}


// ===== COMPILED SASS (sm_100) =====

	.target	sm_100

	.elftype	@"ET_EXEC"


//--------------------- .note.nv.tkinfo           --------------------------
	.section	.note.nv.tkinfo,"",@"SHT_NOTE"
	.sectionflags	@"SHF_NOTE_NV_TKINFO"
	.tkinfo
        /*0018*/ 	.word	0x00000002
        /*0030*/ 	.string	""
        /*0030*/ 	.string	"ptxas"
        /*0030*/ 	.string	"Cuda compilation tools, release 13.0, V13.0.88"
        /*0030*/ 	.string	"Build cuda_13.0.r13.0/compiler.36424714_0"
        /*0030*/ 	.string	"-arch sm_100 -m 64 "



//--------------------- .note.nv.cuinfo           --------------------------
	.section	.note.nv.cuinfo,"",@"SHT_NOTE"
	.sectionflags	@"SHF_NOTE_NV_CUINFO"
        /*0018*/ 	.short	0x0002
        /*001a*/ 	.short	0x0064
        /*001c*/ 	.short	0x0082
	.zero		2


//--------------------- .nv.info                  --------------------------
	.section	.nv.info,"",@"SHT_CUDA_INFO"
	.align	4


	//----- nvinfo : EIATTR_REGCOUNT
	.align		4
        /*0000*/ 	.byte	0x04, 0x2f
        /*0002*/ 	.short	(.L_1 - .L_0)
	.align		4
.L_0:
        /*0004*/ 	.word	index@(_Z7rowscanPhPiS0_i)
        /*0008*/ 	.word	0x00000014


	//----- nvinfo : EIATTR_FRAME_SIZE
	.align		4
.L_1:
        /*000c*/ 	.byte	0x04, 0x11
        /*000e*/ 	.short	(.L_3 - .L_2)
	.align		4
.L_2:
        /*0010*/ 	.word	index@(_Z7rowscanPhPiS0_i)
        /*0014*/ 	.word	0x00000000


	//----- nvinfo : EIATTR_REGCOUNT
	.align		4
.L_3:
        /*0018*/ 	.byte	0x04, 0x2f
        /*001a*/ 	.short	(.L_5 - .L_4)
	.align		4
.L_4:
        /*001c*/ 	.word	index@(_Z7colscanPiS_i)
        /*0020*/ 	.word	0x00000016


	//----- nvinfo : EIATTR_FRAME_SIZE
	.align		4
.L_5:
        /*0024*/ 	.byte	0x04, 0x11
        /*0026*/ 	.short	(.L_7 - .L_6)
	.align		4
.L_6:
        /*0028*/ 	.word	index@(_Z7colscanPiS_i)
        /*002c*/ 	.word	0x00000000


	//----- nvinfo : EIATTR_MIN_STACK_SIZE
	.align		4
.L_7:
        /*0030*/ 	.byte	0x04, 0x12
        /*0032*/ 	.short	(.L_9 - .L_8)
	.align		4
.L_8:
        /*0034*/ 	.word	index@(_Z7colscanPiS_i)
        /*0038*/ 	.word	0x00000000


	//----- nvinfo : EIATTR_MIN_STACK_SIZE
	.align		4
.L_9:
        /*003c*/ 	.byte	0x04, 0x12
        /*003e*/ 	.short	(.L_11 - .L_10)
	.align		4
.L_10:
        /*0040*/ 	.word	index@(_Z7rowscanPhPiS0_i)
        /*0044*/ 	.word	0x00000000
.L_11:


//--------------------- .nv.compat                --------------------------
	.section	.nv.compat,"",@"SHT_CUDA_COMPAT_INFO"
	.align	4
        /*0000*/ 	.byte	0x02, 0x09, 0x00, 0x00, 0x02, 0x02, 0x01, 0x00, 0x02, 0x05, 0x05, 0x00, 0x03, 0x07, 0x01, 0x01
        /*0010*/ 	.byte	0x02, 0x03, 0x00, 0x00, 0x02, 0x06, 0x01, 0x00, 0x04, 0x0b, 0x08, 0x00, 0x09, 0x00, 0x00, 0x00
        /*0020*/ 	.byte	0x00, 0x00, 0x00, 0x00


//--------------------- .nv.info._Z7colscanPiS_i  --------------------------
	.section	.nv.info._Z7colscanPiS_i,"",@"SHT_CUDA_INFO"
	.sectionflags	@""
	.align	4


	//----- nvinfo : EIATTR_CUDA_API_VERSION
	.align		4
        /*0000*/ 	.byte	0x04, 0x37
        /*0002*/ 	.short	(.L_13 - .L_12)
.L_12:
        /*0004*/ 	.word	0x00000082


	//----- nvinfo : EIATTR_KPARAM_INFO
	.align		4
.L_13:
        /*0008*/ 	.byte	0x04, 0x17
        /*000a*/ 	.short	(.L_15 - .L_14)
.L_14:
        /*000c*/ 	.word	0x00000000
        /*0010*/ 	.short	0x0002
        /*0012*/ 	.short	0x0010
        /*0014*/ 	.byte	0x00, 0xf0, 0x11, 0x00


	//----- nvinfo : EIATTR_KPARAM_INFO
	.align		4
.L_15:
        /*0018*/ 	.byte	0x04, 0x17
        /*001a*/ 	.short	(.L_17 - .L_16)
.L_16:
        /*001c*/ 	.word	0x00000000
        /*0020*/ 	.short	0x0001
        /*0022*/ 	.short	0x0008
        /*0024*/ 	.byte	0x00, 0xf5, 0x21, 0x00


	//----- nvinfo : EIATTR_KPARAM_INFO
	.align		4
.L_17:
        /*0028*/ 	.byte	0x04, 0x17
        /*002a*/ 	.short	(.L_19 - .L_18)
.L_18:
        /*002c*/ 	.word	0x00000000
        /*0030*/ 	.short	0x0000
        /*0032*/ 	.short	0x0000
        /*0034*/ 	.byte	0x00, 0xf5, 0x21, 0x00


	//----- nvinfo : EIATTR_SPARSE_MMA_MASK
	.align		4
.L_19:
        /*0038*/ 	.byte	0x03, 0x50
        /*003a*/ 	.short	0x0000


	//----- nvinfo : EIATTR_MAXREG_COUNT
	.align		4
        /*003c*/ 	.byte	0x03, 0x1b
        /*003e*/ 	.short	0x00ff


	//----- nvinfo : EIATTR_NUM_BARRIERS
	.align		4
        /*0040*/ 	.byte	0x02, 0x4c
        /*0042*/ 	.byte	0x01
	.zero		1


	//----- nvinfo : EIATTR_MERCURY_ISA_VERSION
	.align		4
        /*0044*/ 	.byte	0x03, 0x5f
        /*0046*/ 	.short	0x0101


	//----- nvinfo : EIATTR_VRC_CTA_INIT_COUNT
	.align		4
        /*0048*/ 	.byte	0x02, 0x4a
	.zero		1
	.zero		1


	//----- nvinfo : EIATTR_EXIT_INSTR_OFFSETS
	.align		4
        /*004c*/ 	.byte	0x04, 0x1c
        /*004e*/ 	.short	(.L_21 - .L_20)


	//   ....[0]....
.L_20:
        /*0050*/ 	.word	0x000005e0


	//   ....[1]....
        /*0054*/ 	.word	0x00000630


	//----- nvinfo : EIATTR_CRS_STACK_SIZE
	.align		4
.L_21:
        /*0058*/ 	.byte	0x04, 0x1e
        /*005a*/ 	.short	(.L_23 - .L_22)
.L_22:
        /*005c*/ 	.word	0x00000000


	//----- nvinfo : EIATTR_CBANK_PARAM_SIZE
	.align		4
.L_23:
        /*0060*/ 	.byte	0x03, 0x19
        /*0062*/ 	.short	0x0014


	//----- nvinfo : EIATTR_PARAM_CBANK
	.align		4
        /*0064*/ 	.byte	0x04, 0x0a
        /*0066*/ 	.short	(.L_25 - .L_24)
	.align		4
.L_24:
        /*0068*/ 	.word	index@(.nv.constant0._Z7colscanPiS_i)
        /*006c*/ 	.short	0x0380
        /*006e*/ 	.short	0x0014


	//----- nvinfo : EIATTR_SW_WAR
	.align		4
.L_25:
        /*0070*/ 	.byte	0x04, 0x36
        /*0072*/ 	.short	(.L_27 - .L_26)
.L_26:
        /*0074*/ 	.word	0x00000008
.L_27:


//--------------------- .nv.info._Z7rowscanPhPiS0_i --------------------------
	.section	.nv.info._Z7rowscanPhPiS0_i,"",@"SHT_CUDA_INFO"
	.sectionflags	@""
	.align	4


	//----- nvinfo : EIATTR_CUDA_API_VERSION
	.align		4
        /*0000*/ 	.byte	0x04, 0x37
        /*0002*/ 	.short	(.L_29 - .L_28)
.L_28:
        /*0004*/ 	.word	0x00000082


	//----- nvinfo : EIATTR_KPARAM_INFO
	.align		4
.L_29:
        /*0008*/ 	.byte	0x04, 0x17
        /*000a*/ 	.short	(.L_31 - .L_30)
.L_30:
        /*000c*/ 	.word	0x00000000
        /*0010*/ 	.short	0x0003
        /*0012*/ 	.short	0x0018
        /*0014*/ 	.byte	0x00, 0xf0, 0x11, 0x00


	//----- nvinfo : EIATTR_KPARAM_INFO
	.align		4
.L_31:
        /*0018*/ 	.byte	0x04, 0x17
        /*001a*/ 	.short	(.L_33 - .L_32)
.L_32:
        /*001c*/ 	.word	0x00000000
        /*0020*/ 	.short	0x0002
        /*0022*/ 	.short	0x0010
        /*0024*/ 	.byte	0x00, 0xf5, 0x21, 0x00


	//----- nvinfo : EIATTR_KPARAM_INFO
	.align		4
.L_33:
        /*0028*/ 	.byte	0x04, 0x17
        /*002a*/ 	.short	(.L_35 - .L_34)
.L_34:
        /*002c*/ 	.word	0x00000000
        /*0030*/ 	.short	0x0001
        /*0032*/ 	.short	0x0008
        /*0034*/ 	.byte	0x00, 0xf5, 0x21, 0x00


	//----- nvinfo : EIATTR_KPARAM_INFO
	.align		4
.L_35:
        /*0038*/ 	.byte	0x04, 0x17
        /*003a*/ 	.short	(.L_37 - .L_36)
.L_36:
        /*003c*/ 	.word	0x00000000
        /*0040*/ 	.short	0x0000
        /*0042*/ 	.short	0x0000
        /*0044*/ 	.byte	0x00, 0xf5, 0x21, 0x00


	//----- nvinfo : EIATTR_SPARSE_MMA_MASK
	.align		4
.L_37:
        /*0048*/ 	.byte	0x03, 0x50
        /*004a*/ 	.short	0x0000


	//----- nvinfo : EIATTR_MAXREG_COUNT
	.align		4
        /*004c*/ 	.byte	0x03, 0x1b
        /*004e*/ 	.short	0x00ff


	//----- nvinfo : EIATTR_NUM_BARRIERS
	.align		4
        /*0050*/ 	.byte	0x02, 0x4c
        /*0052*/ 	.byte	0x01
	.zero		1


	//----- nvinfo : EIATTR_MERCURY_ISA_VERSION
	.align		4
        /*0054*/ 	.byte	0x03, 0x5f
        /*0056*/ 	.short	0x0101


	//----- nvinfo : EIATTR_VRC_CTA_INIT_COUNT
	.align		4
        /*0058*/ 	.byte	0x02, 0x4a
	.zero		1
	.zero		1


	//----- nvinfo : EIATTR_EXIT_INSTR_OFFSETS
	.align		4
        /*005c*/ 	.byte	0x04, 0x1c
        /*005e*/ 	.short	(.L_39 - .L_38)


	//   ....[0]....
.L_38:
        /*0060*/ 	.word	0x000005e0


	//   ....[1]....
        /*0064*/ 	.word	0x00000670


	//----- nvinfo : EIATTR_CRS_STACK_SIZE
	.align		4
.L_39:
        /*0068*/ 	.byte	0x04, 0x1e
        /*006a*/ 	.short	(.L_41 - .L_40)
.L_40:
        /*006c*/ 	.word	0x00000000


	//----- nvinfo : EIATTR_CBANK_PARAM_SIZE
	.align		4
.L_41:
        /*0070*/ 	.byte	0x03, 0x19
        /*0072*/ 	.short	0x001c


	//----- nvinfo : EIATTR_PARAM_CBANK
	.align		4
        /*0074*/ 	.byte	0x04, 0x0a
        /*0076*/ 	.short	(.L_43 - .L_42)
	.align		4
.L_42:
        /*0078*/ 	.word	index@(.nv.constant0._Z7rowscanPhPiS0_i)
        /*007c*/ 	.short	0x0380
        /*007e*/ 	.short	0x001c


	//----- nvinfo : EIATTR_SW_WAR
	.align		4
.L_43:
        /*0080*/ 	.byte	0x04, 0x36
        /*0082*/ 	.short	(.L_45 - .L_44)
.L_44:
        /*0084*/ 	.word	0x00000008
.L_45:


//--------------------- .nv.callgraph             --------------------------
	.section	.nv.callgraph,"",@"SHT_CUDA_CALLGRAPH"
	.align	4
	.sectionentsize	8
	.align		4
        /*0000*/ 	.word	0x00000000
	.align		4
        /*0004*/ 	.word	0xffffffff
	.align		4
        /*0008*/ 	.word	0x00000000
	.align		4
        /*000c*/ 	.word	0xfffffffe
	.align		4
        /*0010*/ 	.word	0x00000000
	.align		4
        /*0014*/ 	.word	0xfffffffd
	.align		4
        /*0018*/ 	.word	0x00000000
	.align		4
        /*001c*/ 	.word	0xfffffffc


//--------------------- .text._Z7colscanPiS_i     --------------------------
	.section	.text._Z7colscanPiS_i,"ax",@progbits
	.align	128
        .global         _Z7colscanPiS_i
        .type           _Z7colscanPiS_i,@function
        .size           _Z7colscanPiS_i,(.L_x_18 - _Z7colscanPiS_i)
        .other          _Z7colscanPiS_i,@"STO_CUDA_ENTRY STV_DEFAULT"
_Z7colscanPiS_i:
.text._Z7colscanPiS_i:
[----:B------:R-:W-:Y:S01]  /*0000*/  LDC R1, c[0x0][0x37c] ;  /* 0x0000df00ff017b82 */ /* 0x000fe20000000800 */
[----:B------:R-:W0:Y:S01]  /*0010*/  S2R R0, SR_TID.X ;  /* 0x0000000000007919 */ /* 0x000e220000002100 */
[----:B------:R-:W0:Y:S06]  /*0020*/  LDCU UR5, c[0x0][0x390] ;  /* 0x00007200ff0577ac */ /* 0x000e2c0008000800 */
[----:B------:R-:W1:Y:S01]  /*0030*/  LDC.64 R2, c[0x0][0x380] ;  /* 0x0000e000ff027b82 */ /* 0x000e620000000a00 */
[----:B------:R-:W-:Y:S01]  /*0040*/  CS2R R10, SRZ ;  /* 0x00000000000a7805 */ /* 0x000fe2000001ff00 */
[----:B------:R-:W2:Y:S01]  /*0050*/  S2R R7, SR_CTAID.X ;  /* 0x0000000000077919 */ /* 0x000ea20000002500 */
[----:B------:R-:W2:Y:S01]  /*0060*/  LDCU UR4, c[0x0][0x370] ;  /* 0x00006e00ff0477ac */ /* 0x000ea20008000800 */
[----:B------:R-:W3:Y:S04]  /*0070*/  LDCU.64 UR6, c[0x0][0x358] ;  /* 0x00006b00ff0677ac */ /* 0x000ee80008000a00 */
[----:B------:R-:W4:Y:S01]  /*0080*/  LDC.64 R4, c[0x0][0x388] ;  /* 0x0000e200ff047b82 */ /* 0x000f220000000a00 */
[C---:B0-----:R-:W-:Y:S01]  /*0090*/  ISETP.GE.AND P0, PT, R0.reuse, UR5, PT ;  /* 0x0000000500007c0c */ /* 0x041fe2000bf06270 */
[----:B--2---:R-:W-:-:S04]  /*00a0*/  IMAD R7, R0, UR4, R7 ;  /* 0x0000000400077c24 */ /* 0x004fc8000f8e0207 */
[----:B-1----:R-:W-:-:S04]  /*00b0*/  IMAD.WIDE R2, R7, 0x4, R2 ;  /* 0x0000000407027825 */ /* 0x002fc800078e0202 */
[----:B----4-:R-:W-:-:S04]  /*00c0*/  IMAD.WIDE R4, R7, 0x4, R4 ;  /* 0x0000000407047825 */ /* 0x010fc800078e0204 */
[----:B---3--:R-:W2:Y:S04]  /*00d0*/  @!P0 LDG.E R10, desc[UR6][R2.64] ;  /* 0x00000006020a8981 */ /* 0x008ea8000c1e1900 */
[----:B------:R-:W3:Y:S01]  /*00e0*/  @!P0 LDG.E R11, desc[UR6][R4.64] ;  /* 0x00000006040b8981 */ /* 0x000ee2000c1e1900 */
[----:B------:R-:W0:Y:S01]  /*00f0*/  S2UR UR5, SR_CgaCtaId ;  /* 0x00000000000579c3 */ /* 0x000e220000008800 */
[----:B------:R-:W-:Y:S01]  /*0100*/  UMOV UR4, 0x400 ;  /* 0x0000040000047882 */ /* 0x000fe20000000000 */
[----:B------:R-:W-:-:S06]  /*0110*/  IMAD.MOV.U32 R9, RZ, RZ, 0x1 ;  /* 0x00000001ff097424 */ /* 0x000fcc00078e00ff */
[----:B------:R-:W1:Y:S01]  /*0120*/  LDC R6, c[0x0][0x360] ;  /* 0x0000d800ff067b82 */ /* 0x000e620000000800 */
[----:B0-----:R-:W-:-:S06]  /*0130*/  ULEA UR4, UR5, UR4, 0x18 ;  /* 0x0000000405047291 */ /* 0x001fcc000f8ec0ff */
[----:B------:R-:W-:Y:S02]  /*0140*/  LEA R7, R0, UR4, 0x2 ;  /* 0x0000000400077c11 */ /* 0x000fe4000f8e10ff */
[----:B-1----:R-:W-:-:S03]  /*0150*/  ISETP.GE.U32.AND P0, PT, R6, 0x2, PT ;  /* 0x000000020600780c */ /* 0x002fc60003f06070 */
[----:B------:R-:W-:Y:S01]  /*0160*/  IMAD R8, R6, 0x4, R7 ;  /* 0x0000000406087824 */ /* 0x000fe200078e0207 */
[----:B--2---:R0:W-:Y:S04]  /*0170*/  STS [R7], R10 ;  /* 0x0000000a07007388 */ /* 0x0041e80000000800 */
[----:B---3--:R0:W-:Y:S05]  /*0180*/  STS [R8+0x4], R11 ;  /* 0x0000040b08007388 */ /* 0x0081ea0000000800 */
[----:B------:R-:W-:Y:S05]  /*0190*/  @!P0 BRA `(.L_x_0) ;  /* 0x0000000000688947 */ /* 0x000fea0003800000 */
[----:B0-----:R-:W-:Y:S01]  /*01a0*/  LEA R10, R0, 0x1, 0x1 ;  /* 0x00000001000a7811 */ /* 0x001fe200078e08ff */
[----:B------:R-:W-:Y:S02]  /*01b0*/  IMAD.MOV.U32 R9, RZ, RZ, 0x1 ;  /* 0x00000001ff097424 */ /* 0x000fe400078e00ff */
[----:B------:R-:W-:-:S07]  /*01c0*/  IMAD.MOV.U32 R11, RZ, RZ, R6 ;  /* 0x000000ffff0b7224 */ /* 0x000fce00078e0006 */
.L_x_3:
[----:B------:R-:W-:Y:S01]  /*01d0*/  SHF.R.U32.HI R19, RZ, 0x1, R11 ;  /* 0x00000001ff137819 */ /* 0x000fe2000001160b */
[----:B------:R-:W-:Y:S01]  /*01e0*/  BAR.SYNC.DEFER_BLOCKING 0x0 ;  /* 0x0000000000007b1d */ /* 0x000fe20000010000 */
[----:B------:R-:W-:Y:S02]  /*01f0*/  ISETP.GT.U32.AND P1, PT, R11, 0x3, PT ;  /* 0x000000030b00780c */ /* 0x000fe40003f24070 */
[----:B------:R-:W-:-:S03]  /*0200*/  ISETP.GE.U32.AND P0, PT, R0, R19, PT ;  /* 0x000000130000720c */ /* 0x000fc60003f06070 */
[----:B------:R-:W-:Y:S10]  /*0210*/  BSSY.RECONVERGENT B0, `(.L_x_1) ;  /* 0x000000f000007945 */ /* 0x000ff40003800200 */
[----:B0-----:R-:W-:Y:S05]  /*0220*/  @P0 BRA `(.L_x_2) ;  /* 0x0000000000340947 */ /* 0x001fea0003800000 */
[----:B------:R-:W-:-:S05]  /*0230*/  IMAD R11, R10, R9, RZ ;  /* 0x000000090a0b7224 */ /* 0x000fca00078e02ff */
[----:B------:R-:W-:-:S04]  /*0240*/  LEA R11, R11, UR4, 0x2 ;  /* 0x000000040b0b7c11 */ /* 0x000fc8000f8e10ff */
[----:B------:R-:W-:Y:S01]  /*0250*/  LEA R14, R6, R11, 0x2 ;  /* 0x0000000b060e7211 */ /* 0x000fe200078e10ff */
[C---:B------:R-:W-:Y:S01]  /*0260*/  IMAD R13, R9.reuse, 0x4, R11 ;  /* 0x00000004090d7824 */ /* 0x040fe200078e020b */
[----:B------:R-:W-:Y:S04]  /*0270*/  LDS R12, [R11+-0x4] ;  /* 0xfffffc000b0c7984 */ /* 0x000fe80000000800 */
[----:B------:R-:W0:Y:S02]  /*0280*/  LDS R15, [R13+-0x4] ;  /* 0xfffffc000d0f7984 */ /* 0x000e240000000800 */
[----:B0-----:R-:W-:Y:S02]  /*0290*/  IMAD.IADD R12, R12, 0x1, R15 ;  /* 0x000000010c0c7824 */ /* 0x001fe400078e020f */
[----:B------:R-:W-:-:S03]  /*02a0*/  IMAD R15, R9, 0x4, R14 ;  /* 0x00000004090f7824 */ /* 0x000fc600078e020e */
[----:B------:R-:W-:Y:S04]  /*02b0*/  STS [R13+-0x4], R12 ;  /* 0xfffffc0c0d007388 */ /* 0x000fe80000000800 */
[----:B------:R-:W-:Y:S04]  /*02c0*/  LDS R14, [R14] ;  /* 0x000000000e0e7984 */ /* 0x000fe80000000800 */
[----:B------:R-:W0:Y:S02]  /*02d0*/  LDS R17, [R15] ;  /* 0x000000000f117984 */ /* 0x000e240000000800 */
[----:B0-----:R-:W-:-:S05]  /*02e0*/  IMAD.IADD R16, R14, 0x1, R17 ;  /* 0x000000010e107824 */ /* 0x001fca00078e0211 */
[----:B------:R0:W-:Y:S02]  /*02f0*/  STS [R15], R16 ;  /* 0x000000100f007388 */ /* 0x0001e40000000800 */
.L_x_2:
[----:B------:R-:W-:Y:S05]  /*0300*/  BSYNC.RECONVERGENT B0 ;  /* 0x0000000000007941 */ /* 0x000fea0003800200 */
.L_x_1:
[----:B------:R-:W-:Y:S01]  /*0310*/  IMAD.MOV.U32 R11, RZ, RZ, R19 ;  /* 0x000000ffff0b7224 */ /* 0x000fe200078e0013 */
[----:B------:R-:W-:Y:S01]  /*0320*/  SHF.L.U32 R9, R9, 0x1, RZ ;  /* 0x0000000109097819 */ /* 0x000fe200000006ff */
[----:B------:R-:W-:Y:S06]  /*0330*/  @P1 BRA `(.L_x_3) ;  /* 0xfffffffc00a41947 */ /* 0x000fec000383ffff */
.L_x_0:
[----:B------:R-:W-:-:S13]  /*0340*/  ISETP.NE.AND P0, PT, R0, RZ, PT ;  /* 0x000000ff0000720c */ /* 0x000fda0003f05270 */
[----:B0-----:R-:W-:-:S05]  /*0350*/  @!P0 LEA R11, R6, UR4, 0x2 ;  /* 0x00000004060b8c11 */ /* 0x001fca000f8e10ff */
[----:B------:R-:W0:Y:S01]  /*0360*/  @!P0 LDS R10, [R11+-0x4] ;  /* 0xfffffc000b0a8984 */ /* 0x000e220000000800 */
[----:B------:R-:W-:-:S03]  /*0370*/  @!P0 IMAD R12, R6, 0x4, R11 ;  /* 0x00000004060c8824 */ /* 0x000fc600078e020b */
[----:B0-----:R-:W-:Y:S04]  /*0380*/  @!P0 STS [R11], R10 ;  /* 0x0000000a0b008388 */ /* 0x001fe80000000800 */
[----:B------:R-:W-:Y:S04]  /*0390*/  @!P0 STS [R11+-0x4], RZ ;  /* 0xfffffcff0b008388 */ /* 0x000fe80000000800 */
[----:B------:R-:W0:Y:S04]  /*03a0*/  @!P0 LDS R13, [R12] ;  /* 0x000000000c0d8984 */ /* 0x000e280000000800 */
[----:B0-----:R0:W-:Y:S04]  /*03b0*/  @!P0 STS [R12+0x4], R13 ;  /* 0x0000040d0c008388 */ /* 0x0011e80000000800 */
[----:B------:R0:W-:Y:S01]  /*03c0*/  @!P0 STS [R12], RZ ;  /* 0x000000ff0c008388 */ /* 0x0001e20000000800 */
[----:B------:R-:W-:-:S13]  /*03d0*/  ISETP.GE.U32.AND P0, PT, R6, 0x2, PT ;  /* 0x000000020600780c */ /* 0x000fda0003f06070 */
[----:B0-----:R-:W-:Y:S05]  /*03e0*/  @!P0 BRA `(.L_x_4) ;  /* 0x0000000000708947 */ /* 0x001fea0003800000 */
[----:B------:R-:W-:Y:S01]  /*03f0*/  LEA R18, R0, 0x1, 0x1 ;  /* 0x0000000100127811 */ /* 0x000fe200078e08ff */
[----:B------:R-:W-:-:S06]  /*0400*/  UMOV UR5, 0x1 ;  /* 0x0000000100057882 */ /* 0x000fcc0000000000 */
.L_x_7:
[----:B------:R-:W-:Y:S01]  /*0410*/  BAR.SYNC.DEFER_BLOCKING 0x0 ;  /* 0x0000000000007b1d */ /* 0x000fe20000010000 */
[----:B------:R-:W-:Y:S01]  /*0420*/  ISETP.GE.U32.AND P0, PT, R0, UR5, PT ;  /* 0x0000000500007c0c */ /* 0x000fe2000bf06070 */
[----:B------:R-:W-:Y:S01]  /*0430*/  USHF.L.U32 UR5, UR5, 0x1, URZ ;  /* 0x0000000105057899 */ /* 0x000fe200080006ff */
[----:B------:R-:W-:-:S03]  /*0440*/  SHF.R.S32.HI R9, RZ, 0x1, R9 ;  /* 0x00000001ff097819 */ /* 0x000fc60000011409 */
[----:B------:R-:W-:Y:S02]  /*0450*/  BSSY.RECONVERGENT B0, `(.L_x_5) ;  /* 0x0000014000007945 */ /* 0x000fe40003800200 */
[----:B------:R-:W-:-:S06]  /*0460*/  ISETP.LE.U32.AND P1, PT, R6, UR5, PT ;  /* 0x0000000506007c0c */ /* 0x000fcc000bf23070 */
[----:B0-----:R-:W-:Y:S07]  /*0470*/  @P0 BRA `(.L_x_6) ;  /* 0x0000000000440947 */ /* 0x001fee0003800000 */
[----:B------:R-:W-:-:S05]  /*0480*/  IMAD R10, R9, R18, RZ ;  /* 0x00000012090a7224 */ /* 0x000fca00078e02ff */
[----:B------:R-:W-:-:S05]  /*0490*/  LEA R10, R10, UR4, 0x2 ;  /* 0x000000040a0a7c11 */ /* 0x000fca000f8e10ff */
[--C-:B------:R-:W-:Y:S01]  /*04a0*/  IMAD R12, R9, 0x4, R10.reuse ;  /* 0x00000004090c7824 */ /* 0x100fe200078e020a */
[----:B------:R-:W-:Y:S01]  /*04b0*/  LDS R11, [R10+-0x4] ;  /* 0xfffffc000a0b7984 */ /* 0x000fe20000000800 */
[----:B------:R-:W-:-:S03]  /*04c0*/  IMAD R16, R6, 0x4, R10 ;  /* 0x0000000406107824 */ /* 0x000fc600078e020a */
[----:B------:R-:W0:Y:S01]  /*04d0*/  LDS R13, [R12+-0x4] ;  /* 0xfffffc000c0d7984 */ /* 0x000e220000000800 */
[----:B------:R-:W-:-:S03]  /*04e0*/  IMAD R15, R9, 0x4, R16 ;  /* 0x00000004090f7824 */ /* 0x000fc600078e0210 */
[----:B0-----:R-:W-:Y:S04]  /*04f0*/  STS [R10+-0x4], R13 ;  /* 0xfffffc0d0a007388 */ /* 0x001fe80000000800 */
[----:B------:R-:W0:Y:S02]  /*0500*/  LDS R14, [R12+-0x4] ;  /* 0xfffffc000c0e7984 */ /* 0x000e240000000800 */
[----:B0-----:R-:W-:-:S05]  /*0510*/  IADD3 R11, PT, PT, R11, R14, RZ ;  /* 0x0000000e0b0b7210 */ /* 0x001fca0007ffe0ff */
[----:B------:R-:W-:Y:S04]  /*0520*/  STS [R12+-0x4], R11 ;  /* 0xfffffc0b0c007388 */ /* 0x000fe80000000800 */
[----:B------:R-:W-:Y:S04]  /*0530*/  LDS R14, [R16] ;  /* 0x00000000100e7984 */ /* 0x000fe80000000800 */
[----:B------:R-:W0:Y:S04]  /*0540*/  LDS R17, [R15] ;  /* 0x000000000f117984 */ /* 0x000e280000000800 */
[----:B0-----:R-:W-:Y:S04]  /*0550*/  STS [R16], R17 ;  /* 0x0000001110007388 */ /* 0x001fe80000000800 */
[----:B------:R-:W0:Y:S02]  /*0560*/  LDS R19, [R15] ;  /* 0x000000000f137984 */ /* 0x000e240000000800 */
[----:B0-----:R-:W-:-:S05]  /*0570*/  IMAD.IADD R14, R14, 0x1, R19 ;  /* 0x000000010e0e7824 */ /* 0x001fca00078e0213 */
[----:B------:R0:W-:Y:S02]  /*0580*/  STS [R15], R14 ;  /* 0x0000000e0f007388 */ /* 0x0001e40000000800 */
.L_x_6:
[----:B------:R-:W-:Y:S05]  /*0590*/  BSYNC.RECONVERGENT B0 ;  /* 0x0000000000007941 */ /* 0x000fea0003800200 */
.L_x_5:
[----:B------:R-:W-:Y:S05]  /*05a0*/  @!P1 BRA `(.L_x_7) ;  /* 0xfffffffc00989947 */ /* 0x000fea000383ffff */
.L_x_4:
[----:B------:R-:W1:Y:S01]  /*05b0*/  LDCU UR8, c[0x0][0x390] ;  /* 0x00007200ff0877ac */ /* 0x000e620008000800 */
[----:B------:R-:W-:Y:S01]  /*05c0*/  BAR.SYNC.DEFER_BLOCKING 0x0 ;  /* 0x0000000000007b1d */ /* 0x000fe20000010000 */
[----:B-1----:R-:W-:-:S13]  /*05d0*/  ISETP.GE.AND P0, PT, R0, UR8, PT ;  /* 0x0000000800007c0c */ /* 0x002fda000bf06270 */
[----:B------:R-:W-:Y:S05]  /*05e0*/  @P0 EXIT ;  /* 0x000000000000094d */ /* 0x000fea0003800000 */
[----:B------:R-:W1:Y:S04]  /*05f0*/  LDS R7, [R7+0x4] ;  /* 0x0000040007077984 */ /* 0x000e680000000800 */
[----:B------:R-:W2:Y:S04]  /*0600*/  LDS R9, [R8+0x8] ;  /* 0x0000080008097984 */ /* 0x000ea80000000800 */
[----:B-1----:R-:W-:Y:S04]  /*0610*/  STG.E desc[UR6][R2.64], R7 ;  /* 0x0000000702007986 */ /* 0x002fe8000c101906 */
[----:B--2---:R-:W-:Y:S01]  /*0620*/  STG.E desc[UR6][R4.64], R9 ;  /* 0x0000000904007986 */ /* 0x004fe2000c101906 */
[----:B------:R-:W-:Y:S05]  /*0630*/  EXIT ;  /* 0x000000000000794d */ /* 0x000fea0003800000 */
.L_x_8:
[----:B------:R-:W-:-:S00]  /*0640*/  BRA `(.L_x_8) ;  /* 0xfffffffc00fc7947 */ /* 0x000fc0000383ffff */
[----:B------:R-:W-:-:S00]  /*0650*/  NOP ;  /* 0x0000000000007918 */ /* 0x000fc00000000000 */
        /* <DEDUP_REMOVED lines=10> */
.L_x_18:


//--------------------- .text._Z7rowscanPhPiS0_i  --------------------------
	.section	.text._Z7rowscanPhPiS0_i,"ax",@progbits
	.align	128
        .global         _Z7rowscanPhPiS0_i
        .type           _Z7rowscanPhPiS0_i,@function
        .size           _Z7rowscanPhPiS0_i,(.L_x_19 - _Z7rowscanPhPiS0_i)
        .other          _Z7rowscanPhPiS0_i,@"STO_CUDA_ENTRY STV_DEFAULT"
_Z7rowscanPhPiS0_i:
.text._Z7rowscanPhPiS0_i:
[----:B------:R-:W-:Y:S01]  /*0000*/  LDC R1, c[0x0][0x37c] ;  /* 0x0000df00ff017b82 */ /* 0x000fe20000000800 */
[----:B------:R-:W0:Y:S07]  /*0010*/  S2R R2, SR_TID.X ;  /* 0x0000000000027919 */ /* 0x000e2e0000002100 */
[----:B------:R-:W0:Y:S01]  /*0020*/  LDC R3, c[0x0][0x398] ;  /* 0x0000e600ff037b82 */ /* 0x000e220000000800 */
[----:B------:R-:W1:Y:S01]  /*0030*/  LDCU.64 UR6, c[0x0][0x358] ;  /* 0x00006b00ff0677ac */ /* 0x000e620008000a00 */
[----:B------:R-:W-:-:S06]  /*0040*/  IMAD.MOV.U32 R8, RZ, RZ, RZ ;  /* 0x000000ffff087224 */ /* 0x000fcc00078e00ff */
[----:B------:R-:W2:Y:S01]  /*0050*/  S2UR UR4, SR_CTAID.X ;  /* 0x00000000000479c3 */ /* 0x000ea20000002500 */
[----:B0-----:R-:W-:Y:S01]  /*0060*/  ISETP.GE.AND P0, PT, R2, R3, PT ;  /* 0x000000030200720c */ /* 0x001fe20003f06270 */
[----:B--2---:R-:W-:-:S12]  /*0070*/  IMAD R0, R3, UR4, R2 ;  /* 0x0000000403007c24 */ /* 0x004fd8000f8e0202 */
[----:B------:R-:W0:Y:S02]  /*0080*/  @!P0 LDC.64 R6, c[0x0][0x380] ;  /* 0x0000e000ff068b82 */ /* 0x000e240000000a00 */
[----:B0-----:R-:W-:-:S04]  /*0090*/  @!P0 IADD3 R6, P1, PT, R0, R6, RZ ;  /* 0x0000000600068210 */ /* 0x001fc80007f3e0ff */
[----:B------:R-:W-:-:S05]  /*00a0*/  @!P0 LEA.HI.X.SX32 R7, R0, R7, 0x1, P1 ;  /* 0x0000000700078211 */ /* 0x000fca00008f0eff */
[----:B-1----:R0:W2:Y:S01]  /*00b0*/  @!P0 LDG.E.U8 R8, desc[UR6][R6.64] ;  /* 0x0000000606088981 */ /* 0x0020a2000c1e1100 */
[----:B------:R-:W1:Y:S01]  /*00c0*/  S2UR UR5, SR_CgaCtaId ;  /* 0x00000000000579c3 */ /* 0x000e620000008800 */
[----:B------:R-:W-:-:S07]  /*00d0*/  UMOV UR4, 0x400 ;  /* 0x0000040000047882 */ /* 0x000fce0000000000 */
[----:B------:R-:W3:Y:S01]  /*00e0*/  LDC R4, c[0x0][0x360] ;  /* 0x0000d800ff047b82 */ /* 0x000ee20000000800 */
[----:B0-----:R-:W-:Y:S01]  /*00f0*/  IMAD.MOV.U32 R6, RZ, RZ, 0x1 ;  /* 0x00000001ff067424 */ /* 0x001fe200078e00ff */
[----:B-1----:R-:W-:-:S06]  /*0100*/  ULEA UR4, UR5, UR4, 0x18 ;  /* 0x0000000405047291 */ /* 0x002fcc000f8ec0ff */
[----:B------:R-:W-:Y:S02]  /*0110*/  LEA R3, R2, UR4, 0x2 ;  /* 0x0000000402037c11 */ /* 0x000fe4000f8e10ff */
[----:B---3--:R-:W-:-:S03]  /*0120*/  ISETP.GE.U32.AND P0, PT, R4, 0x2, PT ;  /* 0x000000020400780c */ /* 0x008fc60003f06070 */
[----:B------:R-:W-:Y:S01]  /*0130*/  IMAD R5, R4, 0x4, R3 ;  /* 0x0000000404057824 */ /* 0x000fe200078e0203 */
[----:B--2---:R-:W-:Y:S04]  /*0140*/  STS [R3], R8 ;  /* 0x0000000803007388 */ /* 0x004fe80000000800 */
[----:B------:R-:W-:Y:S04]  /*0150*/  LDS R9, [R3] ;  /* 0x0000000003097984 */ /* 0x000fe80000000800 */
[----:B------:R-:W0:Y:S02]  /*0160*/  LDS R10, [R3] ;  /* 0x00000000030a7984 */ /* 0x000e240000000800 */
[----:B0-----:R-:W-:-:S05]  /*0170*/  IMAD R10, R9, R10, RZ ;  /* 0x0000000a090a7224 */ /* 0x001fca00078e02ff */
[----:B------:R0:W-:Y:S01]  /*0180*/  STS [R5+0x4], R10 ;  /* 0x0000040a05007388 */ /* 0x0001e20000000800 */
[----:B------:R-:W-:Y:S05]  /*0190*/  @!P0 BRA `(.L_x_9) ;  /* 0x0000000000688947 */ /* 0x000fea0003800000 */
[----:B------:R-:W-:Y:S01]  /*01a0*/  LEA R7, R2, 0x1, 0x1 ;  /* 0x0000000102077811 */ /* 0x000fe200078e08ff */
[----:B------:R-:W-:Y:S01]  /*01b0*/  IMAD.MOV.U32 R6, RZ, RZ, 0x1 ;  /* 0x00000001ff067424 */ /* 0x000fe200078e00ff */
[----:B------:R-:W-:-:S07]  /*01c0*/  MOV R8, R4 ;  /* 0x0000000400087202 */ /* 0x000fce0000000f00 */
.L_x_12:
[----:B------:R-:W-:Y:S01]  /*01d0*/  SHF.R.U32.HI R17, RZ, 0x1, R8 ;  /* 0x00000001ff117819 */ /* 0x000fe20000011608 */
[----:B------:R-:W-:Y:S01]  /*01e0*/  BAR.SYNC.DEFER_BLOCKING 0x0 ;  /* 0x0000000000007b1d */ /* 0x000fe20000010000 */
[----:B------:R-:W-:Y:S02]  /*01f0*/  ISETP.GT.U32.AND P1, PT, R8, 0x3, PT ;  /* 0x000000030800780c */ /* 0x000fe40003f24070 */
[----:B------:R-:W-:-:S03]  /*0200*/  ISETP.GE.U32.AND P0, PT, R2, R17, PT ;  /* 0x000000110200720c */ /* 0x000fc60003f06070 */
[----:B------:R-:W-:Y:S10]  /*0210*/  BSSY.RECONVERGENT B0, `(.L_x_10) ;  /* 0x000000f000007945 */ /* 0x000ff40003800200 */
[----:B------:R-:W-:Y:S05]  /*0220*/  @P0 BRA `(.L_x_11) ;  /* 0x0000000000340947 */ /* 0x000fea0003800000 */
[----:B------:R-:W-:-:S05]  /*0230*/  IMAD R8, R7, R6, RZ ;  /* 0x0000000607087224 */ /* 0x000fca00078e02ff */
[----:B------:R-:W-:-:S05]  /*0240*/  LEA R9, R8, UR4, 0x2 ;  /* 0x0000000408097c11 */ /* 0x000fca000f8e10ff */
[--C-:B0-----:R-:W-:Y:S01]  /*0250*/  IMAD R10, R6, 0x4, R9.reuse ;  /* 0x00000004060a7824 */ /* 0x101fe200078e0209 */
[----:B------:R-:W-:Y:S01]  /*0260*/  LDS R8, [R9+-0x4] ;  /* 0xfffffc0009087984 */ /* 0x000fe20000000800 */
[----:B------:R-:W-:-:S03]  /*0270*/  IMAD R13, R4, 0x4, R9 ;  /* 0x00000004040d7824 */ /* 0x000fc600078e0209 */
[----:B------:R-:W0:Y:S02]  /*0280*/  LDS R11, [R10+-0x4] ;  /* 0xfffffc000a0b7984 */ /* 0x000e240000000800 */
[----:B0-----:R-:W-:Y:S01]  /*0290*/  IMAD.IADD R11, R8, 0x1, R11 ;  /* 0x00000001080b7824 */ /* 0x001fe200078e020b */
[----:B------:R-:W-:-:S04]  /*02a0*/  LEA R8, R6, R13, 0x2 ;  /* 0x0000000d06087211 */ /* 0x000fc800078e10ff */
[----:B------:R-:W-:Y:S04]  /*02b0*/  STS [R10+-0x4], R11 ;  /* 0xfffffc0b0a007388 */ /* 0x000fe80000000800 */
[----:B------:R-:W-:Y:S04]  /*02c0*/  LDS R13, [R13] ;  /* 0x000000000d0d7984 */ /* 0x000fe80000000800 */
[----:B------:R-:W0:Y:S02]  /*02d0*/  LDS R12, [R8] ;  /* 0x00000000080c7984 */ /* 0x000e240000000800 */
[----:B0-----:R-:W-:-:S05]  /*02e0*/  IMAD.IADD R15, R13, 0x1, R12 ;  /* 0x000000010d0f7824 */ /* 0x001fca00078e020c */
[----:B------:R1:W-:Y:S02]  /*02f0*/  STS [R8], R15 ;  /* 0x0000000f08007388 */ /* 0x0003e40000000800 */
.L_x_11:
[----:B------:R-:W-:Y:S05]  /*0300*/  BSYNC.RECONVERGENT B0 ;  /* 0x0000000000007941 */ /* 0x000fea0003800200 */
.L_x_10:
[----:B-1----:R-:W-:Y:S02]  /*0310*/  IMAD.MOV.U32 R8, RZ, RZ, R17 ;  /* 0x000000ffff087224 */ /* 0x002fe400078e0011 */
[----:B------:R-:W-:Y:S01]  /*0320*/  IMAD.SHL.U32 R6, R6, 0x2, RZ ;  /* 0x0000000206067824 */ /* 0x000fe200078e00ff */
[----:B------:R-:W-:Y:S06]  /*0330*/  @P1 BRA `(.L_x_12) ;  /* 0xfffffffc00a41947 */ /* 0x000fec000383ffff */
.L_x_9:
[----:B------:R-:W-:-:S13]  /*0340*/  ISETP.NE.AND P0, PT, R2, RZ, PT ;  /* 0x000000ff0200720c */ /* 0x000fda0003f05270 */
[----:B------:R-:W-:-:S04]  /*0350*/  @!P0 LEA R7, R4, UR4, 0x2 ;  /* 0x0000000404078c11 */ /* 0x000fc8000f8e10ff */
[C---:B------:R-:W-:Y:S01]  /*0360*/  @!P0 LEA R9, R4.reuse, R7, 0x2 ;  /* 0x0000000704098211 */ /* 0x040fe200078e10ff */
[----:B------:R-:W1:Y:S04]  /*0370*/  @!P0 LDS R8, [R7+-0x4] ;  /* 0xfffffc0007088984 */ /* 0x000e680000000800 */
[----:B-1----:R-:W-:Y:S04]  /*0380*/  @!P0 STS [R7], R8 ;  /* 0x0000000807008388 */ /* 0x002fe80000000800 */
[----:B------:R-:W-:Y:S04]  /*0390*/  @!P0 STS [R7+-0x4], RZ ;  /* 0xfffffcff07008388 */ /* 0x000fe80000000800 */
[----:B0-----:R-:W0:Y:S04]  /*03a0*/  @!P0 LDS R10, [R9] ;  /* 0x00000000090a8984 */ /* 0x001e280000000800 */
[----:B0-----:R0:W-:Y:S04]  /*03b0*/  @!P0 STS [R9+0x4], R10 ;  /* 0x0000040a09008388 */ /* 0x0011e80000000800 */
[----:B------:R0:W-:Y:S01]  /*03c0*/  @!P0 STS [R9], RZ ;  /* 0x000000ff09008388 */ /* 0x0001e20000000800 */
[----:B------:R-:W-:-:S13]  /*03d0*/  ISETP.GE.U32.AND P0, PT, R4, 0x2, PT ;  /* 0x000000020400780c */ /* 0x000fda0003f06070 */
[----:B0-----:R-:W-:Y:S05]  /*03e0*/  @!P0 BRA `(.L_x_13) ;  /* 0x0000000000708947 */ /* 0x001fea0003800000 */
[----:B------:R-:W-:Y:S01]  /*03f0*/  LEA R15, R2, 0x1, 0x1 ;  /* 0x00000001020f7811 */ /* 0x000fe200078e08ff */
[----:B------:R-:W-:-:S06]  /*0400*/  UMOV UR5, 0x1 ;  /* 0x0000000100057882 */ /* 0x000fcc0000000000 */
.L_x_16:
        /* <DEDUP_REMOVED lines=12> */
[----:B------:R-:W0:Y:S02]  /*04d0*/  LDS R10, [R9+-0x4] ;  /* 0xfffffc00090a7984 */ /* 0x000e240000000800 */
[----:B------:R-:W-:Y:S02]  /*04e0*/  LEA R12, R6, R13, 0x2 ;  /* 0x0000000d060c7211 */ /* 0x000fe400078e10ff */
[----:B0-----:R-:W-:Y:S04]  /*04f0*/  STS [R7+-0x4], R10 ;  /* 0xfffffc0a07007388 */ /* 0x001fe80000000800 */
[----:B------:R-:W0:Y:S02]  /*0500*/  LDS R11, [R9+-0x4] ;  /* 0xfffffc00090b7984 */ /* 0x000e240000000800 */
[----:B0-----:R-:W-:-:S05]  /*0510*/  IMAD.IADD R8, R8, 0x1, R11 ;  /* 0x0000000108087824 */ /* 0x001fca00078e020b */
[----:B------:R-:W-:Y:S04]  /*0520*/  STS [R9+-0x4], R8 ;  /* 0xfffffc0809007388 */ /* 0x000fe80000000800 */
[----:B------:R-:W-:Y:S04]  /*0530*/  LDS R11, [R13] ;  /* 0x000000000d0b7984 */ /* 0x000fe80000000800 */
[----:B------:R-:W0:Y:S04]  /*0540*/  LDS R14, [R12] ;  /* 0x000000000c0e7984 */ /* 0x000e280000000800 */
[----:B0-----:R-:W-:Y:S04]  /*0550*/  STS [R13], R14 ;  /* 0x0000000e0d007388 */ /* 0x001fe80000000800 */
[----:B------:R-:W0:Y:S02]  /*0560*/  LDS R16, [R12] ;  /* 0x000000000c107984 */ /* 0x000e240000000800 */
[----:B0-----:R-:W-:-:S05]  /*0570*/  IMAD.IADD R11, R11, 0x1, R16 ;  /* 0x000000010b0b7824 */ /* 0x001fca00078e0210 */
[----:B------:R0:W-:Y:S02]  /*0580*/  STS [R12], R11 ;  /* 0x0000000b0c007388 */ /* 0x0001e40000000800 */
.L_x_15:
[----:B------:R-:W-:Y:S05]  /*0590*/  BSYNC.RECONVERGENT B0 ;  /* 0x0000000000007941 */ /* 0x000fea0003800200 */
.L_x_14:
[----:B------:R-:W-:Y:S05]  /*05a0*/  @!P1 BRA `(.L_x_16) ;  /* 0xfffffffc00989947 */ /* 0x000fea000383ffff */
.L_x_13:
[----:B------:R-:W1:Y:S01]  /*05b0*/  LDCU UR8, c[0x0][0x398] ;  /* 0x00007300ff0877ac */ /* 0x000e620008000800 */
[----:B------:R-:W-:Y:S01]  /*05c0*/  BAR.SYNC.DEFER_BLOCKING 0x0 ;  /* 0x0000000000007b1d */ /* 0x000fe20000010000 */
[----:B-1----:R-:W-:-:S13]  /*05d0*/  ISETP.GE.AND P0, PT, R2, UR8, PT ;  /* 0x0000000802007c0c */ /* 0x002fda000bf06270 */
[----:B------:R-:W-:Y:S05]  /*05e0*/  @P0 EXIT ;  /* 0x000000000000094d */ /* 0x000fea0003800000 */
[----:B------:R-:W1:Y:S01]  /*05f0*/  LDS R3, [R3+0x4] ;  /* 0x0000040003037984 */ /* 0x000e620000000800 */
[----:B------:R-:W2:Y:S03]  /*0600*/  LDC.64 R6, c[0x0][0x388] ;  /* 0x0000e200ff067b82 */ /* 0x000ea60000000a00 */
[----:B------:R-:W3:Y:S05]  /*0610*/  LDS R5, [R5+0x8] ;  /* 0x0000080005057984 */ /* 0x000eea0000000800 */
[----:B------:R-:W4:Y:S01]  /*0620*/  LDC.64 R8, c[0x0][0x390] ;  /* 0x0000e400ff087b82 */ /* 0x000f220000000a00 */
[----:B--2---:R-:W-:-:S04]  /*0630*/  IMAD.WIDE R6, R0, 0x4, R6 ;  /* 0x0000000400067825 */ /* 0x004fc800078e0206 */
[----:B----4-:R-:W-:Y:S01]  /*0640*/  IMAD.WIDE R8, R0, 0x4, R8 ;  /* 0x0000000400087825 */ /* 0x010fe200078e0208 */
[----:B-1----:R-:W-:Y:S04]  /*0650*/  STG.E desc[UR6][R6.64], R3 ;  /* 0x0000000306007986 */ /* 0x002fe8000c101906 */
[----:B---3--:R-:W-:Y:S01]  /*0660*/  STG.E desc[UR6][R8.64], R5 ;  /* 0x0000000508007986 */ /* 0x008fe2000c101906 */
[----:B------:R-:W-:Y:S05]  /*0670*/  EXIT ;  /* 0x000000000000794d */ /* 0x000fea0003800000 */
.L_x_17:
        /* <DEDUP_REMOVED lines=16> */
.L_x_19:


//--------------------- .nv.shared._Z7colscanPiS_i --------------------------
	.section	.nv.shared._Z7colscanPiS_i,"aw",@nobits
	.sectionflags	@""
	.align	4
.nv.shared._Z7colscanPiS_i:
	.zero		9224


//--------------------- .nv.shared.reserved.0     --------------------------
	.section	.nv.shared.reserved.0,"aw",@nobits
	.weak		__nv_reservedSMEM_offset_0_alias
	.size		__nv_reservedSMEM_offset_0_alias, 0, 64
	.other		__nv_reservedSMEM_offset_0_alias,@"STO_CUDA_RESERVED_SHARED STV_DEFAULT"
__nv_reservedSMEM_offset_0_alias:
	.zero		0
	.zero		64


//--------------------- .nv.shared._Z7rowscanPhPiS0_i --------------------------
	.section	.nv.shared._Z7rowscanPhPiS0_i,"aw",@nobits
	.sectionflags	@""
	.align	4
.nv.shared._Z7rowscanPhPiS0_i:
	.zero		9224


//--------------------- .nv.constant0._Z7colscanPiS_i --------------------------
	.section	.nv.constant0._Z7colscanPiS_i,"a",@progbits
	.sectionflags	@""
	.align	4
.nv.constant0._Z7colscanPiS_i:
	.zero		916


//--------------------- .nv.constant0._Z7rowscanPhPiS0_i --------------------------
	.section	.nv.constant0._Z7rowscanPhPiS0_i,"a",@progbits
	.sectionflags	@""
	.align	4
.nv.constant0._Z7rowscanPhPiS0_i:
	.zero		924


//--------------------- SYMBOLS --------------------------

	.type		.nv.reservedSmem.offset0,@object
	.size		.nv.reservedSmem.offset0,0x4
	.type		.nv.reservedSmem.cap,@object
	.size		.nv.reservedSmem.cap,0x4
